//
// Generated by NVIDIA NVVM Compiler
//
// Compiler Build ID: CL-36424714
// Cuda compilation tools, release 13.0, V13.0.88
// Based on NVVM 20.0.0
//

.version 9.0
.target sm_100
.address_size 64

	// .globl	correlation
// _ZZ11correlationE5sum_x has been demoted
// _ZZ11correlationE5sum_y has been demoted
// _ZZ11correlationE12sum_pairwise has been demoted

.visible .entry correlation(
	.param .u64 .ptr .align 1 correlation_param_0,
	.param .u64 .ptr .align 1 correlation_param_1,
	.param .u64 .ptr .align 1 correlation_param_2,
	.param .u64 .ptr .align 1 correlation_param_3,
	.param .u32 correlation_param_4,
	.param .f32 correlation_param_5,
	.param .f32 correlation_param_6
)
{
	.reg .pred 	%p<7>;
	.reg .b32 	%r<25>;
	.reg .b32 	%f<36>;
	.reg .b64 	%rd<12>;
	.reg .b64 	%fd<14>;
	// demoted variable
	.shared .align 4 .b8 _ZZ11correlationE5sum_x[1024];
	// demoted variable
	.shared .align 4 .b8 _ZZ11correlationE5sum_y[1024];
	// demoted variable
	.shared .align 4 .b8 _ZZ11correlationE12sum_pairwise[1024];
	ld.param.u64 	%rd3, [correlation_param_0];
	ld.param.u64 	%rd4, [correlation_param_1];
	ld.param.u64 	%rd5, [correlation_param_2];
	ld.param.u64 	%rd6, [correlation_param_3];
	ld.param.u32 	%r12, [correlation_param_4];
	ld.param.f32 	%f7, [correlation_param_5];
	ld.param.f32 	%f8, [correlation_param_6];
	mov.u32 	%r1, %tid.x;
	mov.u32 	%r24, %ntid.x;
	mov.u32 	%r13, %ctaid.x;
	mad.lo.s32 	%r23, %r24, %r13, %r1;
	setp.ge.u32 	%p1, %r23, %r12;
	mov.f32 	%f33, 0f00000000;
	mov.f32 	%f34, %f33;
	mov.f32 	%f35, %f33;
	@%p1 bra 	$L__BB0_4;
	mov.u32 	%r14, %nctaid.x;
	mul.lo.s32 	%r4, %r24, %r14;
	cvta.to.global.u64 	%rd1, %rd3;
	cvta.to.global.u64 	%rd2, %rd4;
	mov.f64 	%fd11, 0d0000000000000000;
	mov.f64 	%fd12, %fd11;
	mov.f64 	%fd13, %fd11;
$L__BB0_2:
	mul.wide.u32 	%rd7, %r23, 4;
	add.s64 	%rd8, %rd1, %rd7;
	ld.global.f32 	%f10, [%rd8];
	sub.f32 	%f11, %f10, %f7;
	mul.f32 	%f12, %f11, %f11;
	cvt.f64.f32 	%fd8, %f12;
	add.f64 	%fd13, %fd13, %fd8;
	add.s64 	%rd9, %rd2, %rd7;
	ld.global.f32 	%f13, [%rd9];
	sub.f32 	%f14, %f13, %f8;
	mul.f32 	%f15, %f14, %f14;
	cvt.f64.f32 	%fd9, %f15;
	add.f64 	%fd12, %fd12, %fd9;
	mul.f32 	%f16, %f11, %f14;
	cvt.f64.f32 	%fd10, %f16;
	add.f64 	%fd11, %fd11, %fd10;
	add.s32 	%r23, %r23, %r4;
	setp.lt.u32 	%p2, %r23, %r12;
	@%p2 bra 	$L__BB0_2;
	cvt.rn.f32.f64 	%f33, %fd13;
	cvt.rn.f32.f64 	%f34, %fd12;
	cvt.rn.f32.f64 	%f35, %fd11;
$L__BB0_4:
	shl.b32 	%r15, %r1, 2;
	mov.u32 	%r16, _ZZ11correlationE5sum_x;
	add.s32 	%r7, %r16, %r15;
	st.shared.f32 	[%r7], %f33;
	mov.u32 	%r17, _ZZ11correlationE5sum_y;
	add.s32 	%r8, %r17, %r15;
	st.shared.f32 	[%r8], %f34;
	mov.u32 	%r18, _ZZ11correlationE12sum_pairwise;
	add.s32 	%r9, %r18, %r15;
	st.shared.f32 	[%r9], %f35;
	bar.sync 	0;
	setp.lt.u32 	%p3, %r24, 2;
	@%p3 bra 	$L__BB0_8;
$L__BB0_5:
	shr.u32 	%r11, %r24, 1;
	setp.ge.u32 	%p4, %r1, %r11;
	@%p4 bra 	$L__BB0_7;
	shl.b32 	%r19, %r11, 2;
	add.s32 	%r20, %r7, %r19;
	ld.shared.f32 	%f17, [%r20];
	ld.shared.f32 	%f18, [%r7];
	add.f32 	%f19, %f17, %f18;
	st.shared.f32 	[%r7], %f19;
	add.s32 	%r21, %r8, %r19;
	ld.shared.f32 	%f20, [%r21];
	ld.shared.f32 	%f21, [%r8];
	add.f32 	%f22, %f20, %f21;
	st.shared.f32 	[%r8], %f22;
	add.s32 	%r22, %r9, %r19;
	ld.shared.f32 	%f23, [%r22];
	ld.shared.f32 	%f24, [%r9];
	add.f32 	%f25, %f23, %f24;
	st.shared.f32 	[%r9], %f25;
$L__BB0_7:
	bar.sync 	0;
	setp.gt.u32 	%p5, %r24, 3;
	mov.u32 	%r24, %r11;
	@%p5 bra 	$L__BB0_5;
$L__BB0_8:
	setp.ne.s32 	%p6, %r1, 0;
	@%p6 bra 	$L__BB0_10;
	ld.shared.f32 	%f26, [_ZZ11correlationE5sum_x];
	ld.shared.f32 	%f27, [_ZZ11correlationE5sum_y];
	mul.f32 	%f28, %f26, %f27;
	sqrt.rn.f32 	%f29, %f28;
	cvta.to.global.u64 	%rd10, %rd6;
	atom.global.add.f32 	%f30, [%rd10], %f29;
	ld.shared.f32 	%f31, [_ZZ11correlationE12sum_pairwise];
	cvta.to.global.u64 	%rd11, %rd5;
	atom.global.add.f32 	%f32, [%rd11], %f31;
$L__BB0_10:
	ret;

}


// ===== COMPILED SASS (sm_100) =====

	.target	sm_100

	.elftype	@"ET_EXEC"


//--------------------- .note.nv.tkinfo           --------------------------
	.section	.note.nv.tkinfo,"",@"SHT_NOTE"
	.sectionflags	@"SHF_NOTE_NV_TKINFO"
	.tkinfo
        /*0018*/ 	.word	0x00000002
        /*0030*/ 	.string	""
        /*0030*/ 	.string	"ptxas"
        /*0030*/ 	.string	"Cuda compilation tools, release 13.0, V13.0.88"
        /*0030*/ 	.string	"Build cuda_13.0.r13.0/compiler.36424714_0"
        /*0030*/ 	.string	"-arch sm_100 -m 64 "



//--------------------- .note.nv.cuinfo           --------------------------
	.section	.note.nv.cuinfo,"",@"SHT_NOTE"
	.sectionflags	@"SHF_NOTE_NV_CUINFO"
        /*0018*/ 	.short	0x0002
        /*001a*/ 	.short	0x0064
        /*001c*/ 	.short	0x0082
	.zero		2


//--------------------- .nv.info                  --------------------------
	.section	.nv.info,"",@"SHT_CUDA_INFO"
	.align	4


	//----- nvinfo : EIATTR_REGCOUNT
	.align		4
        /*0000*/ 	.byte	0x04, 0x2f
        /*0002*/ 	.short	(.L_1 - .L_0)
	.align		4
.L_0:
        /*0004*/ 	.word	index@(correlation)
        /*0008*/ 	.word	0x0000001c


	//----- nvinfo : EIATTR_FRAME_SIZE
	.align		4
.L_1:
        /*000c*/ 	.byte	0x04, 0x11
        /*000e*/ 	.short	(.L_3 - .L_2)
	.align		4
.L_2:
        /*0010*/ 	.word	index@($__internal_0_$__cuda_sm20_sqrt_rn_f32_slowpath)
        /*0014*/ 	.word	0x00000000


	//----- nvinfo : EIATTR_FRAME_SIZE
	.align		4
.L_3:
        /*0018*/ 	.byte	0x04, 0x11
        /*001a*/ 	.short	(.L_5 - .L_4)
	.align		4
.L_4:
        /*001c*/ 	.word	index@(correlation)
        /*0020*/ 	.word	0x00000000


	//----- nvinfo : EIATTR_MIN_STACK_SIZE
	.align		4
.L_5:
        /*0024*/ 	.byte	0x04, 0x12
        /*0026*/ 	.short	(.L_7 - .L_6)
	.align		4
.L_6:
        /*0028*/ 	.word	index@(correlation)
        /*002c*/ 	.word	0x00000000
.L_7:


//--------------------- .nv.compat                --------------------------
	.section	.nv.compat,"",@"SHT_CUDA_COMPAT_INFO"
	.align	4
        /*0000*/ 	.byte	0x02, 0x09, 0x00, 0x00, 0x02, 0x02, 0x01, 0x00, 0x02, 0x05, 0x05, 0x00, 0x03, 0x07, 0x01, 0x01
        /*0010*/ 	.byte	0x02, 0x03, 0x00, 0x00, 0x02, 0x06, 0x01, 0x00, 0x04, 0x0b, 0x08, 0x00, 0x01, 0x00, 0x00, 0x00
        /*0020*/ 	.byte	0x00, 0x00, 0x00, 0x00


//--------------------- .nv.info.correlation      --------------------------
	.section	.nv.info.correlation,"",@"SHT_CUDA_INFO"
	.sectionflags	@""
	.align	4


	//----- nvinfo : EIATTR_CUDA_API_VERSION
	.align		4
        /*0000*/ 	.byte	0x04, 0x37
        /*0002*/ 	.short	(.L_9 - .L_8)
.L_8:
        /*0004*/ 	.word	0x00000082


	//----- nvinfo : EIATTR_KPARAM_INFO
	.align		4
.L_9:
        /*0008*/ 	.byte	0x04, 0x17
        /*000a*/ 	.short	(.L_11 - .L_10)
.L_10:
        /*000c*/ 	.word	0x00000000
        /*0010*/ 	.short	0x0006
        /*0012*/ 	.short	0x0028
        /*0014*/ 	.byte	0x00, 0xf0, 0x11, 0x00


	//----- nvinfo : EIATTR_KPARAM_INFO
	.align		4
.L_11:
        /*0018*/ 	.byte	0x04, 0x17
        /*001a*/ 	.short	(.L_13 - .L_12)
.L_12:
        /*001c*/ 	.word	0x00000000
        /*0020*/ 	.short	0x0005
        /*0022*/ 	.short	0x0024
        /*0024*/ 	.byte	0x00, 0xf0, 0x11, 0x00


	//----- nvinfo : EIATTR_KPARAM_INFO
	.align		4
.L_13:
        /*0028*/ 	.byte	0x04, 0x17
        /*002a*/ 	.short	(.L_15 - .L_14)
.L_14:
        /*002c*/ 	.word	0x00000000
        /*0030*/ 	.short	0x0004
        /*0032*/ 	.short	0x0020
        /*0034*/ 	.byte	0x00, 0xf0, 0x11, 0x00


	//----- nvinfo : EIATTR_KPARAM_INFO
	.align		4
.L_15:
        /*0038*/ 	.byte	0x04, 0x17
        /*003a*/ 	.short	(.L_17 - .L_16)
.L_16:
        /*003c*/ 	.word	0x00000000
        /*0040*/ 	.short	0x0003
        /*0042*/ 	.short	0x0018
        /*0044*/ 	.byte	0x00, 0xf5, 0x21, 0x00


	//----- nvinfo : EIATTR_KPARAM_INFO
	.align		4
.L_17:
        /*0048*/ 	.byte	0x04, 0x17
        /*004a*/ 	.short	(.L_19 - .L_18)
.L_18:
        /*004c*/ 	.word	0x00000000
        /*0050*/ 	.short	0x0002
        /*0052*/ 	.short	0x0010
        /*0054*/ 	.byte	0x00, 0xf5, 0x21, 0x00


	//----- nvinfo : EIATTR_KPARAM_INFO
	.align		4
.L_19:
        /*0058*/ 	.byte	0x04, 0x17
        /*005a*/ 	.short	(.L_21 - .L_20)
.L_20:
        /*005c*/ 	.word	0x00000000
        /*0060*/ 	.short	0x0001
        /*0062*/ 	.short	0x0008
        /*0064*/ 	.byte	0x00, 0xf5, 0x21, 0x00


	//----- nvinfo : EIATTR_KPARAM_INFO
	.align		4
.L_21:
        /*0068*/ 	.byte	0x04, 0x17
        /*006a*/ 	.short	(.L_23 - .L_22)
.L_22:
        /*006c*/ 	.word	0x00000000
        /*0070*/ 	.short	0x0000
        /*0072*/ 	.short	0x0000
        /*0074*/ 	.byte	0x00, 0xf5, 0x21, 0x00


	//----- nvinfo : EIATTR_SPARSE_MMA_MASK
	.align		4
.L_23:
        /*0078*/ 	.byte	0x03, 0x50
        /*007a*/ 	.short	0x0000


	//----- nvinfo : EIATTR_MAXREG_COUNT
	.align		4
        /*007c*/ 	.byte	0x03, 0x1b
        /*007e*/ 	.short	0x00ff


	//----- nvinfo : EIATTR_NUM_BARRIERS
	.align		4
        /*0080*/ 	.byte	0x02, 0x4c
        /*0082*/ 	.byte	0x01
	.zero		1


	//----- nvinfo : EIATTR_MERCURY_ISA_VERSION
	.align		4
        /*0084*/ 	.byte	0x03, 0x5f
        /*0086*/ 	.short	0x0101


	//----- nvinfo : EIATTR_VRC_CTA_INIT_COUNT
	.align		4
        /*0088*/ 	.byte	0x02, 0x4a
	.zero		1
	.zero		1


	//----- nvinfo : EIATTR_EXIT_INSTR_OFFSETS
	.align		4
        /*008c*/ 	.byte	0x04, 0x1c
        /*008e*/ 	.short	(.L_25 - .L_24)


	//   ....[0]....
.L_24:
        /*0090*/ 	.word	0x00000580


	//   ....[1]....
        /*0094*/ 	.word	0x00000720


	//----- nvinfo : EIATTR_CRS_STACK_SIZE
	.align		4
.L_25:
        /*0098*/ 	.byte	0x04, 0x1e
        /*009a*/ 	.short	(.L_27 - .L_26)
.L_26:
        /*009c*/ 	.word	0x00000000


	//----- nvinfo : EIATTR_CBANK_PARAM_SIZE
	.align		4
.L_27:
        /*00a0*/ 	.byte	0x03, 0x19
        /*00a2*/ 	.short	0x002c


	//----- nvinfo : EIATTR_PARAM_CBANK
	.align		4
        /*00a4*/ 	.byte	0x04, 0x0a
        /*00a6*/ 	.short	(.L_29 - .L_28)
	.align		4
.L_28:
        /*00a8*/ 	.word	index@(.nv.constant0.correlation)
        /*00ac*/ 	.short	0x0380
        /*00ae*/ 	.short	0x002c


	//----- nvinfo : EIATTR_SW_WAR
	.align		4
.L_29:
        /*00b0*/ 	.byte	0x04, 0x36
        /*00b2*/ 	.short	(.L_31 - .L_30)
.L_30:
        /*00b4*/ 	.word	0x00000008
.L_31:


//--------------------- .nv.callgraph             --------------------------
	.section	.nv.callgraph,"",@"SHT_CUDA_CALLGRAPH"
	.align	4
	.sectionentsize	8
	.align		4
        /*0000*/ 	.word	0x00000000
	.align		4
        /*0004*/ 	.word	0xffffffff
	.align		4
        /*0008*/ 	.word	0x00000000
	.align		4
        /*000c*/ 	.word	0xfffffffe
	.align		4
        /*0010*/ 	.word	0x00000000
	.align		4
        /*0014*/ 	.word	0xfffffffd
	.align		4
        /*0018*/ 	.word	0x00000000
	.align		4
        /*001c*/ 	.word	0xfffffffc


//--------------------- .text.correlation         --------------------------
	.section	.text.correlation,"ax",@progbits
	.align	128
        .global         correlation
        .type           correlation,@function
        .size           correlation,(.L_x_12 - correlation)
        .other          correlation,@"STO_CUDA_ENTRY STV_DEFAULT"
correlation:
.text.correlation:
[----:B------:R-:W-:Y:S01]  /*0000*/  LDC R1, c[0x0][0x37c] ;  /* 0x0000df00ff017b82 */ /* 0x000fe20000000800 */
[----:B------:R-:W0:Y:S01]  /*0010*/  S2R R0, SR_TID.X ;  /* 0x0000000000007919 */ /* 0x000e220000002100 */
[----:B------:R-:W1:Y:S01]  /*0020*/  LDCU UR4, c[0x0][0x360] ;  /* 0x00006c00ff0477ac */ /* 0x000e620008000800 */
[----:B------:R-:W-:Y:S01]  /*0030*/  BSSY.RECONVERGENT B0, `(.L_x_0) ;  /* 0x000002b000007945 */ /* 0x000fe20003800200 */
[----:B------:R-:W-:Y:S01]  /*0040*/  HFMA2 R10, -RZ, RZ, 0, 0 ;  /* 0x00000000ff0a7431 */ /* 0x000fe200000001ff */
[----:B------:R-:W0:Y:S01]  /*0050*/  S2R R15, SR_CTAID.X ;  /* 0x00000000000f7919 */ /* 0x000e220000002500 */
[----:B------:R-:W2:Y:S01]  /*0060*/  LDCU UR5, c[0x0][0x3a0] ;  /* 0x00007400ff0577ac */ /* 0x000ea20008000800 */
[----:B------:R-:W-:Y:S01]  /*0070*/  MOV R8, RZ ;  /* 0x000000ff00087202 */ /* 0x000fe20000000f00 */
[----:B------:R-:W-:Y:S01]  /*0080*/  IMAD.MOV.U32 R6, RZ, RZ, RZ ;  /* 0x000000ffff067224 */ /* 0x000fe200078e00ff */
[----:B------:R-:W3:Y:S01]  /*0090*/  LDCU.64 UR8, c[0x0][0x358] ;  /* 0x00006b00ff0877ac */ /* 0x000ee20008000a00 */
[----:B------:R-:W4:Y:S01]  /*00a0*/  LDCU UR6, c[0x0][0x3a4] ;  /* 0x00007480ff0677ac */ /* 0x000f220008000800 */
[----:B------:R-:W0:Y:S01]  /*00b0*/  LDCU UR7, c[0x0][0x3a8] ;  /* 0x00007500ff0777ac */ /* 0x000e220008000800 */
[----:B-1----:R-:W-:Y:S01]  /*00c0*/  MOV R12, UR4 ;  /* 0x00000004000c7c02 */ /* 0x002fe20008000f00 */
[----:B0-----:R-:W-:-:S05]  /*00d0*/  IMAD R15, R15, UR4, R0 ;  /* 0x000000040f0f7c24 */ /* 0x001fca000f8e0200 */
[----:B--2---:R-:W-:-:S13]  /*00e0*/  ISETP.GE.U32.AND P0, PT, R15, UR5, PT ;  /* 0x000000050f007c0c */ /* 0x004fda000bf06070 */
[----:B---34-:R-:W-:Y:S05]  /*00f0*/  @P0 BRA `(.L_x_1) ;  /* 0x0000000000780947 */ /* 0x018fea0003800000 */
[----:B------:R-:W0:Y:S01]  /*0100*/  LDC.64 R2, c[0x0][0x380] ;  /* 0x0000e000ff027b82 */ /* 0x000e220000000a00 */
[----:B------:R-:W1:Y:S01]  /*0110*/  LDCU UR4, c[0x0][0x370] ;  /* 0x00006e00ff0477ac */ /* 0x000e620008000800 */
[----:B------:R-:W-:Y:S01]  /*0120*/  BSSY.RECONVERGENT B1, `(.L_x_2) ;  /* 0x0000018000017945 */ /* 0x000fe20003800200 */
[----:B------:R-:W-:Y:S02]  /*0130*/  CS2R R6, SRZ ;  /* 0x0000000000067805 */ /* 0x000fe4000001ff00 */
[----:B------:R-:W-:Y:S02]  /*0140*/  CS2R R8, SRZ ;  /* 0x0000000000087805 */ /* 0x000fe4000001ff00 */
[----:B------:R-:W-:Y:S01]  /*0150*/  CS2R R10, SRZ ;  /* 0x00000000000a7805 */ /* 0x000fe2000001ff00 */
[----:B------:R-:W2:Y:S01]  /*0160*/  LDC.64 R4, c[0x0][0x388] ;  /* 0x0000e200ff047b82 */ /* 0x000ea20000000a00 */
[----:B-1----:R-:W-:-:S07]  /*0170*/  IMAD R13, R12, UR4, RZ ;  /* 0x000000040c0d7c24 */ /* 0x002fce000f8e02ff */
.L_x_3:
[----:B--2---:R-:W-:-:S04]  /*0180*/  IMAD.WIDE.U32 R22, R15, 0x4, R4 ;  /* 0x000000040f167825 */ /* 0x004fc800078e0004 */
[----:B0-----:R-:W-:Y:S02]  /*0190*/  IMAD.WIDE.U32 R20, R15, 0x4, R2 ;  /* 0x000000040f147825 */ /* 0x001fe400078e0002 */
[----:B------:R-:W2:Y:S04]  /*01a0*/  LDG.E R22, desc[UR8][R22.64] ;  /* 0x0000000816167981 */ /* 0x000ea8000c1e1900 */
[----:B------:R-:W3:Y:S01]  /*01b0*/  LDG.E R20, desc[UR8][R20.64] ;  /* 0x0000000814147981 */ /* 0x000ee2000c1e1900 */
[----:B------:R-:W-:-:S05]  /*01c0*/  IMAD.IADD R15, R13, 0x1, R15 ;  /* 0x000000010d0f7824 */ /* 0x000fca00078e020f */
[----:B------:R-:W-:Y:S01]  /*01d0*/  ISETP.GE.U32.AND P0, PT, R15, UR5, PT ;  /* 0x000000050f007c0c */ /* 0x000fe2000bf06070 */
[----:B--2---:R-:W-:Y:S01]  /*01e0*/  FADD R25, R22, -UR7 ;  /* 0x8000000716197e21 */ /* 0x004fe20008000000 */
[----:B---3--:R-:W-:-:S03]  /*01f0*/  FADD R14, R20, -UR6 ;  /* 0x80000006140e7e21 */ /* 0x008fc60008000000 */
[-C--:B------:R-:W-:Y:S01]  /*0200*/  FMUL R18, R25, R25.reuse ;  /* 0x0000001919127220 */ /* 0x080fe20000400000 */
[C---:B------:R-:W-:Y:S01]  /*0210*/  FMUL R16, R14.reuse, R14 ;  /* 0x0000000e0e107220 */ /* 0x040fe20000400000 */
[----:B------:R-:W-:-:S04]  /*0220*/  FMUL R25, R14, R25 ;  /* 0x000000190e197220 */ /* 0x000fc80000400000 */
[----:B------:R-:W0:Y:S08]  /*0230*/  F2F.F64.F32 R18, R18 ;  /* 0x0000001200127310 */ /* 0x000e300000201800 */
[----:B------:R-:W1:Y:S08]  /*0240*/  F2F.F64.F32 R16, R16 ;  /* 0x0000001000107310 */ /* 0x000e700000201800 */
[----:B------:R-:W2:Y:S01]  /*0250*/  F2F.F64.F32 R24, R25 ;  /* 0x0000001900187310 */ /* 0x000ea20000201800 */
[----:B0-----:R-:W-:-:S02]  /*0260*/  DADD R8, R18, R8 ;  /* 0x0000000012087229 */ /* 0x001fc40000000008 */
[----:B-1----:R-:W-:Y:S02]  /*0270*/  DADD R10, R16, R10 ;  /* 0x00000000100a7229 */ /* 0x002fe4000000000a */
[----:B--2---:R-:W-:Y:S01]  /*0280*/  DADD R6, R24, R6 ;  /* 0x0000000018067229 */ /* 0x004fe20000000006 */
[----:B------:R-:W-:Y:S10]  /*0290*/  @!P0 BRA `(.L_x_3) ;  /* 0xfffffffc00b88947 */ /* 0x000ff4000383ffff */
[----:B------:R-:W-:Y:S05]  /*02a0*/  BSYNC.RECONVERGENT B1 ;  /* 0x0000000000017941 */ /* 0x000fea0003800200 */
.L_x_2:
[----:B------:R0:W1:Y:S08]  /*02b0*/  F2F.F32.F64 R10, R10 ;  /* 0x0000000a000a7310 */ /* 0x0000700000301000 */
[----:B------:R0:W2:Y:S08]  /*02c0*/  F2F.F32.F64 R8, R8 ;  /* 0x0000000800087310 */ /* 0x0000b00000301000 */
[----:B-1----:R0:W3:Y:S02]  /*02d0*/  F2F.F32.F64 R6, R6 ;  /* 0x0000000600067310 */ /* 0x0020e40000301000 */
.L_x_1:
[----:B------:R-:W-:Y:S05]  /*02e0*/  BSYNC.RECONVERGENT B0 ;  /* 0x0000000000007941 */ /* 0x000fea0003800200 */
.L_x_0:
[----:B------:R-:W1:Y:S01]  /*02f0*/  S2UR UR7, SR_CgaCtaId ;  /* 0x00000000000779c3 */ /* 0x000e620000008800 */
[----:B------:R-:W-:Y:S01]  /*0300*/  UMOV UR4, 0x400 ;  /* 0x0000040000047882 */ /* 0x000fe20000000000 */
[----:B------:R-:W-:Y:S01]  /*0310*/  ISETP.GE.U32.AND P0, PT, R12, 0x2, PT ;  /* 0x000000020c00780c */ /* 0x000fe20003f06070 */
[----:B------:R-:W-:Y:S02]  /*0320*/  UIADD3 UR5, UPT, UPT, UR4, 0x400, URZ ;  /* 0x0000040004057890 */ /* 0x000fe4000fffe0ff */
[----:B------:R-:W-:Y:S02]  /*0330*/  UIADD3 UR6, UPT, UPT, UR4, 0x800, URZ ;  /* 0x0000080004067890 */ /* 0x000fe4000fffe0ff */
[----:B-1----:R-:W-:Y:S02]  /*0340*/  ULEA UR4, UR7, UR4, 0x18 ;  /* 0x0000000407047291 */ /* 0x002fe4000f8ec0ff */
[----:B------:R-:W-:Y:S02]  /*0350*/  ULEA UR5, UR7, UR5, 0x18 ;  /* 0x0000000507057291 */ /* 0x000fe4000f8ec0ff */
[----:B------:R-:W-:-:S02]  /*0360*/  ULEA UR6, UR7, UR6, 0x18 ;  /* 0x0000000607067291 */ /* 0x000fc4000f8ec0ff */
[C---:B------:R-:W-:Y:S02]  /*0370*/  LEA R3, R0.reuse, UR4, 0x2 ;  /* 0x0000000400037c11 */ /* 0x040fe4000f8e10ff */
[C---:B------:R-:W-:Y:S02]  /*0380*/  LEA R5, R0.reuse, UR5, 0x2 ;  /* 0x0000000500057c11 */ /* 0x040fe4000f8e10ff */
[----:B0-----:R-:W-:Y:S01]  /*0390*/  LEA R7, R0, UR6, 0x2 ;  /* 0x0000000600077c11 */ /* 0x001fe2000f8e10ff */
[----:B------:R0:W-:Y:S04]  /*03a0*/  STS [R3], R10 ;  /* 0x0000000a03007388 */ /* 0x0001e80000000800 */
[----:B--2---:R0:W-:Y:S04]  /*03b0*/  STS [R5], R8 ;  /* 0x0000000805007388 */ /* 0x0041e80000000800 */
[----:B---3--:R0:W-:Y:S01]  /*03c0*/  STS [R7], R6 ;  /* 0x0000000607007388 */ /* 0x0081e20000000800 */
[----:B------:R-:W-:Y:S06]  /*03d0*/  BAR.SYNC.DEFER_BLOCKING 0x0 ;  /* 0x0000000000007b1d */ /* 0x000fec0000010000 */
[----:B------:R-:W-:Y:S05]  /*03e0*/  @!P0 BRA `(.L_x_4) ;  /* 0x0000000000608947 */ /* 0x000fea0003800000 */
.L_x_7:
[----:B------:R-:W-:Y:S01]  /*03f0*/  SHF.R.U32.HI R14, RZ, 0x1, R12 ;  /* 0x00000001ff0e7819 */ /* 0x000fe2000001160c */
[----:B------:R-:W-:Y:S03]  /*0400*/  BSSY.RECONVERGENT B0, `(.L_x_5) ;  /* 0x0000012000007945 */ /* 0x000fe60003800200 */
[----:B------:R-:W-:-:S13]  /*0410*/  ISETP.GE.U32.AND P0, PT, R0, R14, PT ;  /* 0x0000000e0000720c */ /* 0x000fda0003f06070 */
[----:B-1----:R-:W-:Y:S05]  /*0420*/  @P0 BRA `(.L_x_6) ;  /* 0x00000000003c0947 */ /* 0x002fea0003800000 */
[C---:B------:R-:W-:Y:S01]  /*0430*/  LEA R2, R14.reuse, R3, 0x2 ;  /* 0x000000030e027211 */ /* 0x040fe200078e10ff */
[----:B------:R-:W-:Y:S01]  /*0440*/  LDS R9, [R3] ;  /* 0x0000000003097984 */ /* 0x000fe20000000800 */
[----:B0-----:R-:W-:-:S04]  /*0450*/  LEA R6, R14, R5, 0x2 ;  /* 0x000000050e067211 */ /* 0x001fc800078e10ff */
[----:B------:R-:W0:Y:S02]  /*0460*/  LDS R2, [R2] ;  /* 0x0000000002027984 */ /* 0x000e240000000800 */
[----:B0-----:R-:W-:-:S05]  /*0470*/  FADD R4, R2, R9 ;  /* 0x0000000902047221 */ /* 0x001fca0000000000 */
[----:B------:R-:W-:Y:S04]  /*0480*/  STS [R3], R4 ;  /* 0x0000000403007388 */ /* 0x000fe80000000800 */
[----:B------:R-:W-:Y:S04]  /*0490*/  LDS R6, [R6] ;  /* 0x0000000006067984 */ /* 0x000fe80000000800 */
[----:B------:R-:W0:Y:S02]  /*04a0*/  LDS R9, [R5] ;  /* 0x0000000005097984 */ /* 0x000e240000000800 */
[----:B0-----:R-:W-:Y:S01]  /*04b0*/  FADD R8, R6, R9 ;  /* 0x0000000906087221 */ /* 0x001fe20000000000 */
[----:B------:R-:W-:-:S04]  /*04c0*/  IMAD R9, R14, 0x4, R7 ;  /* 0x000000040e097824 */ /* 0x000fc800078e0207 */
[----:B------:R-:W-:Y:S04]  /*04d0*/  STS [R5], R8 ;  /* 0x0000000805007388 */ /* 0x000fe80000000800 */
[----:B------:R-:W-:Y:S04]  /*04e0*/  LDS R9, [R9] ;  /* 0x0000000009097984 */ /* 0x000fe80000000800 */
[----:B------:R-:W0:Y:S02]  /*04f0*/  LDS R10, [R7] ;  /* 0x00000000070a7984 */ /* 0x000e240000000800 */
[----:B0-----:R-:W-:-:S05]  /*0500*/  FADD R10, R9, R10 ;  /* 0x0000000a090a7221 */ /* 0x001fca0000000000 */
[----:B------:R1:W-:Y:S02]  /*0510*/  STS [R7], R10 ;  /* 0x0000000a07007388 */ /* 0x0003e40000000800 */
.L_x_6:
[----:B------:R-:W-:Y:S05]  /*0520*/  BSYNC.RECONVERGENT B0 ;  /* 0x0000000000007941 */ /* 0x000fea0003800200 */
.L_x_5:
[----:B------:R-:W-:Y:S01]  /*0530*/  BAR.SYNC.DEFER_BLOCKING 0x0 ;  /* 0x0000000000007b1d */ /* 0x000fe20000010000 */
[----:B------:R-:W-:Y:S02]  /*0540*/  ISETP.GT.U32.AND P0, PT, R12, 0x3, PT ;  /* 0x000000030c00780c */ /* 0x000fe40003f04070 */
[----:B------:R-:W-:-:S11]  /*0550*/  MOV R12, R14 ;  /* 0x0000000e000c7202 */ /* 0x000fd60000000f00 */
[----:B------:R-:W-:Y:S05]  /*0560*/  @P0 BRA `(.L_x_7) ;  /* 0xfffffffc00a00947 */ /* 0x000fea000383ffff */
.L_x_4:
[----:B------:R-:W-:-:S13]  /*0570*/  ISETP.NE.AND P0, PT, R0, RZ, PT ;  /* 0x000000ff0000720c */ /* 0x000fda0003f05270 */
[----:B------:R-:W-:Y:S05]  /*0580*/  @P0 EXIT ;  /* 0x000000000000094d */ /* 0x000fea0003800000 */
[----:B------:R-:W2:Y:S01]  /*0590*/  S2UR UR5, SR_CgaCtaId ;  /* 0x00000000000579c3 */ /* 0x000ea20000008800 */
[----:B------:R-:W-:Y:S02]  /*05a0*/  UMOV UR4, 0x400 ;  /* 0x0000040000047882 */ /* 0x000fe40000000000 */
[----:B--2---:R-:W-:-:S09]  /*05b0*/  ULEA UR4, UR5, UR4, 0x18 ;  /* 0x0000000405047291 */ /* 0x004fd2000f8ec0ff */
[----:B------:R-:W-:Y:S04]  /*05c0*/  LDS R0, [UR4] ;  /* 0x00000004ff007984 */ /* 0x000fe80008000800 */
[----:B0-----:R-:W0:Y:S02]  /*05d0*/  LDS R3, [UR4+0x400] ;  /* 0x00040004ff037984 */ /* 0x001e240008000800 */
[----:B0-----:R-:W-:-:S04]  /*05e0*/  FMUL R0, R0, R3 ;  /* 0x0000000300007220 */ /* 0x001fc80000400000 */
[----:B------:R0:W2:Y:S01]  /*05f0*/  MUFU.RSQ R3, R0 ;  /* 0x0000000000037308 */ /* 0x0000a20000001400 */
[----:B------:R-:W-:-:S04]  /*0600*/  IADD3 R2, PT, PT, R0, -0xd000000, RZ ;  /* 0xf300000000027810 */ /* 0x000fc80007ffe0ff */
[----:B------:R-:W-:-:S13]  /*0610*/  ISETP.GT.U32.AND P0, PT, R2, 0x727fffff, PT ;  /* 0x727fffff0200780c */ /* 0x000fda0003f04070 */
[----:B0-2---:R-:W-:Y:S05]  /*0620*/  @!P0 BRA `(.L_x_8) ;  /* 0x00000000000c8947 */ /* 0x005fea0003800000 */
[----:B------:R-:W-:-:S07]  /*0630*/  MOV R4, 0x650 ;  /* 0x0000065000047802 */ /* 0x000fce0000000f00 */
[----:B-1----:R-:W-:Y:S05]  /*0640*/  CALL.REL.NOINC `($__internal_0_$__cuda_sm20_sqrt_rn_f32_slowpath) ;  /* 0x0000000000387944 */ /* 0x002fea0003c00000 */
[----:B------:R-:W-:Y:S05]  /*0650*/  BRA `(.L_x_9) ;  /* 0x0000000000107947 */ /* 0x000fea0003800000 */
.L_x_8:
[----:B-1----:R-:W-:Y:S01]  /*0660*/  FMUL.FTZ R7, R0, R3 ;  /* 0x0000000300077220 */ /* 0x002fe20000410000 */
[----:B------:R-:W-:-:S03]  /*0670*/  FMUL.FTZ R3, R3, 0.5 ;  /* 0x3f00000003037820 */ /* 0x000fc60000410000 */
[----:B------:R-:W-:-:S04]  /*0680*/  FFMA R0, -R7, R7, R0 ;  /* 0x0000000707007223 */ /* 0x000fc80000000100 */
[----:B------:R-:W-:-:S07]  /*0690*/  FFMA R7, R0, R3, R7 ;  /* 0x0000000300077223 */ /* 0x000fce0000000007 */
.L_x_9:
[----:B------:R-:W0:Y:S01]  /*06a0*/  S2UR UR5, SR_CgaCtaId ;  /* 0x00000000000579c3 */ /* 0x000e220000008800 */
[----:B------:R-:W-:-:S07]  /*06b0*/  UMOV UR4, 0x400 ;  /* 0x0000040000047882 */ /* 0x000fce0000000000 */
[----:B------:R-:W1:Y:S08]  /*06c0*/  LDC.64 R2, c[0x0][0x398] ;  /* 0x0000e600ff027b82 */ /* 0x000e700000000a00 */
[----:B------:R-:W2:Y:S01]  /*06d0*/  LDC.64 R4, c[0x0][0x390] ;  /* 0x0000e400ff047b82 */ /* 0x000ea20000000a00 */
[----:B0-----:R-:W-:Y:S01]  /*06e0*/  ULEA UR4, UR5, UR4, 0x18 ;  /* 0x0000000405047291 */ /* 0x001fe2000f8ec0ff */
[----:B-1----:R-:W-:Y:S08]  /*06f0*/  REDG.E.ADD.F32.FTZ.RN.STRONG.GPU desc[UR8][R2.64], R7 ;  /* 0x00000007020079a6 */ /* 0x002ff0000c12f308 */
[----:B------:R-:W2:Y:S04]  /*0700*/  LDS R9, [UR4+0x800] ;  /* 0x00080004ff097984 */ /* 0x000ea80008000800 */
[----:B--2---:R-:W-:Y:S01]  /*0710*/  REDG.E.ADD.F32.FTZ.RN.STRONG.GPU desc[UR8][R4.64], R9 ;  /* 0x00000009040079a6 */ /* 0x004fe2000c12f308 */
[----:B------:R-:W-:Y:S05]  /*0720*/  EXIT ;  /* 0x000000000000794d */ /* 0x000fea0003800000 */
        .weak           $__internal_0_$__cuda_sm20_sqrt_rn_f32_slowpath
        .type           $__internal_0_$__cuda_sm20_sqrt_rn_f32_slowpath,@function
        .size           $__internal_0_$__cuda_sm20_sqrt_rn_f32_slowpath,(.L_x_12 - $__internal_0_$__cuda_sm20_sqrt_rn_f32_slowpath)
$__internal_0_$__cuda_sm20_sqrt_rn_f32_slowpath:
[----:B------:R-:W-:-:S13]  /*0730*/  LOP3.LUT P0, RZ, R0, 0x7fffffff, RZ, 0xc0, !PT ;  /* 0x7fffffff00ff7812 */ /* 0x000fda000780c0ff */
[----:B------:R-:W-:Y:S01]  /*0740*/  @!P0 IMAD.MOV.U32 R2, RZ, RZ, R0 ;  /* 0x000000ffff028224 */ /* 0x000fe200078e0000 */
[----:B------:R-:W-:Y:S06]  /*0750*/  @!P0 BRA `(.L_x_10) ;  /* 0x0000000000448947 */ /* 0x000fec0003800000 */
[----:B------:R-:W-:-:S13]  /*0760*/  FSETP.GEU.FTZ.AND P0, PT, R0, RZ, PT ;  /* 0x000000ff0000720b */ /* 0x000fda0003f1e000 */
[----:B------:R-:W-:Y:S01]  /*0770*/  @!P0 MOV R2, 0x7fffffff ;  /* 0x7fffffff00028802 */ /* 0x000fe20000000f00 */
[----:B------:R-:W-:Y:S06]  /*0780*/  @!P0 BRA `(.L_x_10) ;  /* 0x0000000000388947 */ /* 0x000fec0003800000 */
[----:B------:R-:W-:-:S13]  /*0790*/  FSETP.GTU.FTZ.AND P0, PT, |R0|, +INF , PT ;  /* 0x7f8000000000780b */ /* 0x000fda0003f1c200 */
[----:B------:R-:W-:Y:S01]  /*07a0*/  @P0 FADD.FTZ R2, R0, 1 ;  /* 0x3f80000000020421 */ /* 0x000fe20000010000 */
[----:B------:R-:W-:Y:S06]  /*07b0*/  @P0 BRA `(.L_x_10) ;  /* 0x00000000002c0947 */ /* 0x000fec0003800000 */
[----:B------:R-:W-:-:S13]  /*07c0*/  FSETP.NEU.FTZ.AND P0, PT, |R0|, +INF , PT ;  /* 0x7f8000000000780b */ /* 0x000fda0003f1d200 */
[----:B------:R-:W-:Y:S01]  /*07d0*/  @!P0 MOV R2, R0 ;  /* 0x0000000000028202 */ /* 0x000fe20000000f00 */
[----:B------:R-:W-:Y:S06]  /*07e0*/  @!P0 BRA `(.L_x_10) ;  /* 0x0000000000208947 */ /* 0x000fec0003800000 */
[----:B------:R-:W-:-:S04]  /*07f0*/  FFMA R0, R0, 1.84467440737095516160e+19, RZ ;  /* 0x5f80000000007823 */ /* 0x000fc800000000ff */
[----:B------:R-:W0:Y:S02]  /*0800*/  MUFU.RSQ R3, R0 ;  /* 0x0000000000037308 */ /* 0x000e240000001400 */
[----:B0-----:R-:W-:Y:S01]  /*0810*/  FMUL.FTZ R5, R0, R3 ;  /* 0x0000000300057220 */ /* 0x001fe20000410000 */
[----:B------:R-:W-:-:S03]  /*0820*/  FMUL.FTZ R3, R3, 0.5 ;  /* 0x3f00000003037820 */ /* 0x000fc60000410000 */
[----:B------:R-:W-:-:S04]  /*0830*/  FADD.FTZ R2, -R5, -RZ ;  /* 0x800000ff05027221 */ /* 0x000fc80000010100 */
[----:B------:R-:W-:-:S04]  /*0840*/  FFMA R2, R5, R2, R0 ;  /* 0x0000000205027223 */ /* 0x000fc80000000000 */
[----:B------:R-:W-:-:S04]  /*0850*/  FFMA R2, R2, R3, R5 ;  /* 0x0000000302027223 */ /* 0x000fc80000000005 */
[----:B------:R-:W-:-:S07]  /*0860*/  FMUL.FTZ R2, R2, 2.3283064365386962891e-10 ;  /* 0x2f80000002027820 */ /* 0x000fce0000410000 */
.L_x_10:
[----:B------:R-:W-:Y:S02]  /*0870*/  HFMA2 R3, -RZ, RZ, 0, 0 ;  /* 0x00000000ff037431 */ /* 0x000fe400000001ff */
[----:B------:R-:W-:Y:S01]  /*0880*/  IMAD.MOV.U32 R7, RZ, RZ, R2 ;  /* 0x000000ffff077224 */ /* 0x000fe200078e0002 */
[----:B------:R-:W-:-:S04]  /*0890*/  MOV R2, R4 ;  /* 0x0000000400027202 */ /* 0x000fc80000000f00 */
[----:B------:R-:W-:Y:S05]  /*08a0*/  RET.REL.NODEC R2 `(correlation) ;  /* 0xfffffff402d47950 */ /* 0x000fea0003c3ffff */
.L_x_11:
[----:B------:R-:W-:-:S00]  /*08b0*/  BRA `(.L_x_11) ;  /* 0xfffffffc00fc7947 */ /* 0x000fc0000383ffff */
[----:B------:R-:W-:-:S00]  /*08c0*/  NOP ;  /* 0x0000000000007918 */ /* 0x000fc00000000000 */
        /* <DEDUP_REMOVED lines=11> */
.L_x_12:


//--------------------- .nv.shared.correlation    --------------------------
	.section	.nv.shared.correlation,"aw",@nobits
	.sectionflags	@""
	.align	4
.nv.shared.correlation:
	.zero		4096


//--------------------- .nv.shared.reserved.0     --------------------------
	.section	.nv.shared.reserved.0,"aw",@nobits
	.weak		__nv_reservedSMEM_offset_0_alias
	.size		__nv_reservedSMEM_offset_0_alias, 0, 64
	.other		__nv_reservedSMEM_offset_0_alias,@"STO_CUDA_RESERVED_SHARED STV_DEFAULT"
__nv_reservedSMEM_offset_0_alias:
	.zero		0
	.zero		64


//--------------------- .nv.constant0.correlation --------------------------
	.section	.nv.constant0.correlation,"a",@progbits
	.sectionflags	@""
	.align	4
.nv.constant0.correlation:
	.zero		940


//--------------------- SYMBOLS --------------------------

	.type		.nv.reservedSmem.offset0,@object
	.size		.nv.reservedSmem.offset0,0x4
	.type		.nv.reservedSmem.cap,@object
	.size		.nv.reservedSmem.cap,0x4
